	.headerflags	@"EF_CUDA_TEXMODE_UNIFIED EF_CUDA_64BIT_ADDRESS EF_CUDA_ACCELERATORS EF_CUDA_SM90 EF_CUDA_VIRTUAL_SM(EF_CUDA_SM90)"
	.elftype	@"ET_EXEC"


//--------------------- .nv.info                  --------------------------
	.section	.nv.info,"",@"SHT_CUDA_INFO"
	.align	4


	//----- nvinfo : EIATTR_REGCOUNT
	.align		4
        /*0000*/ 	.byte	0x04, 0x2f
        /*0002*/ 	.short	(.L_1 - .L_0)
	.align		4
.L_0:
        /*0004*/ 	.word	index@(triton_poi_fused_add_div_mul_20)
        /*0008*/ 	.word	0x00000010


	//----- nvinfo : EIATTR_MIN_STACK_SIZE
	.align		4
.L_1:
        /*000c*/ 	.byte	0x04, 0x12
        /*000e*/ 	.short	(.L_3 - .L_2)
	.align		4
.L_2:
        /*0010*/ 	.word	index@(triton_poi_fused_add_div_mul_20)
        /*0014*/ 	.word	0x00000000


	//----- nvinfo : EIATTR_FRAME_SIZE
	.align		4
.L_3:
        /*0018*/ 	.byte	0x04, 0x11
        /*001a*/ 	.short	(.L_5 - .L_4)
	.align		4
.L_4:
        /*001c*/ 	.word	index@(triton_poi_fused_add_div_mul_20)
        /*0020*/ 	.word	0x00000000


	//----- nvinfo : EIATTR_MIN_STACK_SIZE
	.align		4
.L_5:
        /*0024*/ 	.byte	0x04, 0x12
        /*0026*/ 	.short	(.L_7 - .L_6)
	.align		4
.L_6:
        /*0028*/ 	.word	index@(triton_poi_fused_add_div_mul_20)
        /*002c*/ 	.word	0x00000000
.L_7:


//--------------------- .nv.info.triton_poi_fused_add_div_mul_20 --------------------------
	.section	.nv.info.triton_poi_fused_add_div_mul_20,"",@"SHT_CUDA_INFO"
	.sectionflags	@""
	.align	4


	//----- nvinfo : EIATTR_CUDA_API_VERSION
	.align		4
        /*0000*/ 	.byte	0x04, 0x37
        /*0002*/ 	.short	(.L_9 - .L_8)
.L_8:
        /*0004*/ 	.word	0x0000007c


	//----- nvinfo : EIATTR_KPARAM_INFO
	.align		4
.L_9:
        /*0008*/ 	.byte	0x04, 0x17
        /*000a*/ 	.short	(.L_11 - .L_10)
.L_10:
        /*000c*/ 	.word	0x00000000
        /*0010*/ 	.short	0x0005
        /*0012*/ 	.short	0x0028
        /*0014*/ 	.byte	0x00, 0xf0, 0x11, 0x00


	//----- nvinfo : EIATTR_KPARAM_INFO
	.align		4
.L_11:
        /*0018*/ 	.byte	0x04, 0x17
        /*001a*/ 	.short	(.L_13 - .L_12)
.L_12:
        /*001c*/ 	.word	0x00000000
        /*0020*/ 	.short	0x0004
        /*0022*/ 	.short	0x0020
        /*0024*/ 	.byte	0x00, 0xf4, 0x21, 0x00


	//----- nvinfo : EIATTR_KPARAM_INFO
	.align		4
.L_13:
        /*0028*/ 	.byte	0x04, 0x17
        /*002a*/ 	.short	(.L_15 - .L_14)
.L_14:
        /*002c*/ 	.word	0x00000000
        /*0030*/ 	.short	0x0003
        /*0032*/ 	.short	0x0018
        /*0034*/ 	.byte	0x00, 0xf4, 0x21, 0x00


	//----- nvinfo : EIATTR_KPARAM_INFO
	.align		4
.L_15:
        /*0038*/ 	.byte	0x04, 0x17
        /*003a*/ 	.short	(.L_17 - .L_16)
.L_16:
        /*003c*/ 	.word	0x00000000
        /*0040*/ 	.short	0x0002
        /*0042*/ 	.short	0x0010
        /*0044*/ 	.byte	0x00, 0xf4, 0x21, 0x00


	//----- nvinfo : EIATTR_KPARAM_INFO
	.align		4
.L_17:
        /*0048*/ 	.byte	0x04, 0x17
        /*004a*/ 	.short	(.L_19 - .L_18)
.L_18:
        /*004c*/ 	.word	0x00000000
        /*0050*/ 	.short	0x0001
        /*0052*/ 	.short	0x0008
        /*0054*/ 	.byte	0x00, 0xf4, 0x21, 0x00


	//----- nvinfo : EIATTR_KPARAM_INFO
	.align		4
.L_19:
        /*0058*/ 	.byte	0x04, 0x17
        /*005a*/ 	.short	(.L_21 - .L_20)
.L_20:
        /*005c*/ 	.word	0x00000000
        /*0060*/ 	.short	0x0000
        /*0062*/ 	.short	0x0000
        /*0064*/ 	.byte	0x00, 0xf4, 0x21, 0x00


	//----- nvinfo : EIATTR_SPARSE_MMA_MASK
	.align		4
.L_21:
        /*0068*/ 	.byte	0x03, 0x50
        /*006a*/ 	.short	0x0000


	//----- nvinfo : EIATTR_MAXREG_COUNT
	.align		4
        /*006c*/ 	.byte	0x03, 0x1b
        /*006e*/ 	.short	0x00ff


	//----- nvinfo : EIATTR_EXIT_INSTR_OFFSETS
	.align		4
        /*0070*/ 	.byte	0x04, 0x1c
        /*0072*/ 	.short	(.L_23 - .L_22)


	//   ....[0]....
.L_22:
        /*0074*/ 	.word	0x00000380


	//----- nvinfo : EIATTR_REQNTID
	.align		4
.L_23:
        /*0078*/ 	.byte	0x04, 0x10
        /*007a*/ 	.short	(.L_25 - .L_24)
.L_24:
        /*007c*/ 	.word	0x00000100
        /*0080*/ 	.word	0x00000001
        /*0084*/ 	.word	0x00000001


	//----- nvinfo : EIATTR_CBANK_PARAM_SIZE
	.align		4
.L_25:
        /*0088*/ 	.byte	0x03, 0x19
        /*008a*/ 	.short	0x002c


	//----- nvinfo : EIATTR_PARAM_CBANK
	.align		4
        /*008c*/ 	.byte	0x04, 0x0a
        /*008e*/ 	.short	(.L_27 - .L_26)
	.align		4
.L_26:
        /*0090*/ 	.word	index@(.nv.constant0.triton_poi_fused_add_div_mul_20)
        /*0094*/ 	.short	0x0210
        /*0096*/ 	.short	0x002c


	//----- nvinfo : EIATTR_SW_WAR
	.align		4
.L_27:
        /*0098*/ 	.byte	0x04, 0x36
        /*009a*/ 	.short	(.L_29 - .L_28)
.L_28:
        /*009c*/ 	.word	0x00000008
.L_29:


//--------------------- .nv.callgraph             --------------------------
	.section	.nv.callgraph,"",@"SHT_CUDA_CALLGRAPH"
	.align	4
	.sectionentsize	8
	.align		4
        /*0000*/ 	.word	0x00000000
	.align		4
        /*0004*/ 	.word	0xffffffff
	.align		4
        /*0008*/ 	.word	0x00000000
	.align		4
        /*000c*/ 	.word	0xfffffffe
	.align		4
        /*0010*/ 	.word	0x00000000
	.align		4
        /*0014*/ 	.word	0xfffffffd
	.align		4
        /*0018*/ 	.word	0x00000000
	.align		4
        /*001c*/ 	.word	0xfffffffc


//--------------------- .text.triton_poi_fused_add_div_mul_20 --------------------------
	.section	.text.triton_poi_fused_add_div_mul_20,"ax",@progbits
	.align	128
        .global         triton_poi_fused_add_div_mul_20
        .type           triton_poi_fused_add_div_mul_20,@function
        .size           triton_poi_fused_add_div_mul_20,(.L_x_1 - triton_poi_fused_add_div_mul_20)
        .other          triton_poi_fused_add_div_mul_20,@"STO_CUDA_ENTRY STV_DEFAULT"
triton_poi_fused_add_div_mul_20:
.text.triton_poi_fused_add_div_mul_20:
[----:B------:R-:W-:Y:S01]  /*0000*/  LDC R1, c[0x0][0x28] ;  /* 0x00000a00ff017b82 */ /* 0x000fe20000000800 */
[----:B------:R-:W1:Y:S07]  /*0010*/  S2R R0, SR_TID.X ;  /* 0x0000000000007919 */ /* 0x000e6e0000002100 */
[----:B------:R-:W2:Y:S01]  /*0020*/  LDC.64 R2, c[0x0][0x218] ;  /* 0x00008600ff027b82 */ /* 0x000ea20000000a00 */
[----:B------:R-:W-:Y:S01]  /*0030*/  ULDC.64 UR4, c[0x0][0x208] ;  /* 0x0000820000047ab9 */ /* 0x000fe20000000a00 */
[----:B------:R-:W3:Y:S01]  /*0040*/  S2R R5, SR_CTAID.X ;  /* 0x0000000000057919 */ /* 0x000ee20000002500 */
[----:B-1----:R-:W-:-:S04]  /*0050*/  SHF.L.U32 R0, R0, 0x1, RZ ;  /* 0x0000000100007819 */ /* 0x002fc800000006ff */
[----:B------:R-:W-:Y:S02]  /*0060*/  LOP3.LUT R0, R0, 0x1fe, RZ, 0xc0, !PT ;  /* 0x000001fe00007812 */ /* 0x000fe400078ec0ff */
[----:B---3--:R-:W-:Y:S02]  /*0070*/  SHF.R.S32.HI R7, RZ, 0x16, R5 ;  /* 0x00000016ff077819 */ /* 0x008fe40000011405 */
[----:B------:R-:W-:Y:S02]  /*0080*/  LEA R0, R5, R0, 0x9 ;  /* 0x0000000005007211 */ /* 0x000fe400078e48ff */
[----:B------:R-:W-:Y:S02]  /*0090*/  SGXT R7, R7, 0x1 ;  /* 0x000000010707781a */ /* 0x000fe40000000200 */
[----:B------:R-:W-:Y:S02]  /*00a0*/  SHF.R.S32.HI R5, RZ, 0x1f, R0 ;  /* 0x0000001fff057819 */ /* 0x000fe40000011400 */
[----:B------:R-:W-:-:S02]  /*00b0*/  LEA.HI R7, R7, R0, RZ, 0xf ;  /* 0x0000000007077211 */ /* 0x000fc400078f78ff */
[----:B------:R-:W-:Y:S02]  /*00c0*/  LEA.HI R8, R5, R0, RZ, 0x6 ;  /* 0x0000000005087211 */ /* 0x000fe400078f30ff */
[----:B------:R-:W-:Y:S02]  /*00d0*/  SHF.R.S32.HI R4, RZ, 0xf, R7 ;  /* 0x0000000fff047819 */ /* 0x000fe40000011407 */
[----:B------:R-:W-:Y:S01]  /*00e0*/  LOP3.LUT R5, R8, 0xffffffc0, RZ, 0xc0, !PT ;  /* 0xffffffc008057812 */ /* 0x000fe200078ec0ff */
[----:B------:R-:W1:Y:S03]  /*00f0*/  LDC.64 R6, c[0x0][0x220] ;  /* 0x00008800ff067b82 */ /* 0x000e660000000a00 */
[----:B------:R-:W-:-:S04]  /*0100*/  IADD3 R5, R0, -R5, RZ ;  /* 0x8000000500057210 */ /* 0x000fc80007ffe0ff */
[----:B------:R-:W-:-:S05]  /*0110*/  LEA R5, R4, R5, 0x6 ;  /* 0x0000000504057211 */ /* 0x000fca00078e30ff */
[----:B--2---:R-:W-:Y:S02]  /*0120*/  IMAD.WIDE R2, R5, 0x4, R2 ;  /* 0x0000000405027825 */ /* 0x004fe400078e0202 */
[----:B------:R-:W2:Y:S04]  /*0130*/  LDC.64 R4, c[0x0][0x210] ;  /* 0x00008400ff047b82 */ /* 0x000ea80000000a00 */
[----:B------:R-:W3:Y:S01]  /*0140*/  LDG.E.EL.64 R2, desc[UR4][R2.64] ;  /* 0x0000000402027981 */ /* 0x000ee2000c2e1b00 */
[--C-:B------:R-:W-:Y:S02]  /*0150*/  SHF.R.S32.HI R9, RZ, 0x6, R8.reuse ;  /* 0x00000006ff097819 */ /* 0x100fe40000011408 */
[----:B------:R-:W-:-:S04]  /*0160*/  SHF.R.S32.HI R8, RZ, 0x1f, R8 ;  /* 0x0000001fff087819 */ /* 0x000fc80000011408 */
[----:B------:R-:W-:-:S04]  /*0170*/  LEA.HI R8, R8, R9, RZ, 0x9 ;  /* 0x0000000908087211 */ /* 0x000fc800078f48ff */
[----:B------:R-:W-:Y:S01]  /*0180*/  LOP3.LUT R8, R8, 0xfffffe00, RZ, 0xc0, !PT ;  /* 0xfffffe0008087812 */ /* 0x000fe200078ec0ff */
[----:B--2---:R-:W-:-:S03]  /*0190*/  IMAD.WIDE R4, R0, 0x4, R4 ;  /* 0x0000000400047825 */ /* 0x004fc600078e0204 */
[----:B------:R-:W-:-:S03]  /*01a0*/  IADD3 R9, R9, -R8, RZ ;  /* 0x8000000809097210 */ /* 0x000fc60007ffe0ff */
[----:B------:R-:W2:Y:S02]  /*01b0*/  LDG.E.64 R4, desc[UR4][R4.64] ;  /* 0x0000000404047981 */ /* 0x000ea4000c1e1b00 */
[----:B-1----:R-:W-:-:S05]  /*01c0*/  IMAD.WIDE R6, R9, 0x4, R6 ;  /* 0x0000000409067825 */ /* 0x002fca00078e0206 */
[----:B------:R1:W4:Y:S02]  /*01d0*/  LDG.E.EL R8, desc[UR4][R6.64] ;  /* 0x0000000406087981 */ /* 0x000324000c2e1900 */
[----:B-1----:R-:W1:Y:S01]  /*01e0*/  LDC.64 R6, c[0x0][0x230] ;  /* 0x00008c00ff067b82 */ /* 0x002e620000000a00 */
[----:B---3--:R-:W-:Y:S01]  /*01f0*/  FADD R9, R2, 1.00000001335143196e-10 ;  /* 0x2edbe6ff02097421 */ /* 0x008fe20000000000 */
[----:B------:R-:W-:-:S06]  /*0200*/  FADD R10, R3, 1.00000001335143196e-10 ;  /* 0x2edbe6ff030a7421 */ /* 0x000fcc0000000000 */
[----:B------:R-:W3:Y:S01]  /*0210*/  LDC.64 R2, c[0x0][0x228] ;  /* 0x00008a00ff027b82 */ /* 0x000ee20000000a00 */
[C---:B------:R-:W-:Y:S02]  /*0220*/  FSETP.GT.AND P0, PT, |R9|.reuse, 8.50705917302346158658e+37, PT ;  /* 0x7e8000000900780b */ /* 0x040fe40003f04200 */
[C---:B------:R-:W-:Y:S02]  /*0230*/  FSETP.GT.AND P1, PT, |R10|.reuse, 8.50705917302346158658e+37, PT ;  /* 0x7e8000000a00780b */ /* 0x040fe40003f24200 */
[----:B------:R-:W-:Y:S02]  /*0240*/  FSETP.GEU.AND P2, PT, |R9|, 1.175494350822287508e-38, PT ;  /* 0x008000000900780b */ /* 0x000fe40003f4e200 */
[----:B------:R-:W-:-:S07]  /*0250*/  FSETP.GEU.AND P3, PT, |R10|, 1.175494350822287508e-38, PT ;  /* 0x008000000a00780b */ /* 0x000fce0003f6e200 */
[----:B------:R-:W-:Y:S02]  /*0260*/  @P0 FMUL R9, R9, 0.25 ;  /* 0x3e80000009090820 */ /* 0x000fe40000400000 */
[----:B------:R-:W-:Y:S02]  /*0270*/  @P1 FMUL R10, R10, 0.25 ;  /* 0x3e8000000a0a1820 */ /* 0x000fe40000400000 */
[----:B------:R-:W-:Y:S02]  /*0280*/  @!P2 FMUL R9, R9, 16777216 ;  /* 0x4b8000000909a820 */ /* 0x000fe40000400000 */
[----:B------:R-:W-:Y:S01]  /*0290*/  @!P3 FMUL R10, R10, 16777216 ;  /* 0x4b8000000a0ab820 */ /* 0x000fe20000400000 */
[----:B--2---:R-:W-:Y:S01]  /*02a0*/  @P0 FMUL R4, R4, 0.25 ;  /* 0x3e80000004040820 */ /* 0x004fe20000400000 */
[----:B------:R-:W-:Y:S02]  /*02b0*/  @P1 FMUL R5, R5, 0.25 ;  /* 0x3e80000005051820 */ /* 0x000fe40000400000 */
[----:B------:R-:W2:Y:S01]  /*02c0*/  MUFU.RCP R9, R9 ;  /* 0x0000000900097308 */ /* 0x000ea20000001000 */
[----:B---3--:R-:W-:-:S04]  /*02d0*/  IMAD.WIDE R2, R0, 0x4, R2 ;  /* 0x0000000400027825 */ /* 0x008fc800078e0202 */
[----:B------:R-:W-:Y:S01]  /*02e0*/  @!P2 FMUL R4, R4, 16777216 ;  /* 0x4b8000000404a820 */ /* 0x000fe20000400000 */
[----:B------:R-:W-:Y:S02]  /*02f0*/  @!P3 FMUL R5, R5, 16777216 ;  /* 0x4b8000000505b820 */ /* 0x000fe40000400000 */
[----:B------:R-:W3:Y:S01]  /*0300*/  MUFU.RCP R10, R10 ;  /* 0x0000000a000a7308 */ /* 0x000ee20000001000 */
[----:B--2---:R-:W-:Y:S01]  /*0310*/  FMUL R12, R9, R4 ;  /* 0x00000004090c7220 */ /* 0x004fe20000400000 */
[----:B---3--:R-:W-:Y:S01]  /*0320*/  FMUL R13, R10, R5 ;  /* 0x000000050a0d7220 */ /* 0x008fe20000400000 */
[----:B-1----:R-:W-:-:S04]  /*0330*/  IMAD.WIDE R4, R0, 0x4, R6 ;  /* 0x0000000400047825 */ /* 0x002fc800078e0206 */
[C---:B----4-:R-:W-:Y:S01]  /*0340*/  FMUL R6, R8.reuse, R12 ;  /* 0x0000000c08067220 */ /* 0x050fe20000400000 */
[----:B------:R-:W-:Y:S01]  /*0350*/  FMUL R7, R8, R13 ;  /* 0x0000000d08077220 */ /* 0x000fe20000400000 */
[----:B------:R-:W-:Y:S04]  /*0360*/  STG.E.64 desc[UR4][R2.64], R12 ;  /* 0x0000000c02007986 */ /* 0x000fe8000c101b04 */
[----:B------:R-:W-:Y:S01]  /*0370*/  STG.E.64 desc[UR4][R4.64], R6 ;  /* 0x0000000604007986 */ /* 0x000fe2000c101b04 */
[----:B------:R-:W-:Y:S05]  /*0380*/  EXIT ;  /* 0x000000000000794d */ /* 0x000fea0003800000 */
.L_x_0:
[----:B------:R-:W-:-:S00]  /*0390*/  BRA `(.L_x_0) ;  /* 0xfffffffc00fc7947 */ /* 0x000fc0000383ffff */
[----:B------:R-:W-:-:S00]  /*03a0*/  NOP ;  /* 0x0000000000007918 */ /* 0x000fc00000000000 */
        /* <DEDUP_REMOVED lines=13> */
.L_x_1:


//--------------------- .nv.constant0.triton_poi_fused_add_div_mul_20 --------------------------
	.section	.nv.constant0.triton_poi_fused_add_div_mul_20,"a",@progbits
	.sectionflags	@""
	.align	4
.nv.constant0.triton_poi_fused_add_div_mul_20:
	.zero		572
